//
// Generated by NVIDIA NVVM Compiler
//
// Compiler Build ID: CL-36424714
// Cuda compilation tools, release 13.0, V13.0.88
// Based on NVVM 20.0.0
//

.version 9.0
.target sm_100
.address_size 64

	// .globl	_Z4testPi

.visible .entry _Z4testPi(
	.param .u64 .ptr .align 1 _Z4testPi_param_0
)
{
	.reg .b32 	%r<2>;
	.reg .b64 	%rd<3>;

	ld.param.u64 	%rd1, [_Z4testPi_param_0];
	cvta.to.global.u64 	%rd2, %rd1;
	atom.global.exch.b32 	%r1, [%rd2+8], 1;
	ret;

}


// ===== COMPILED SASS (sm_100) =====

	.target	sm_100

	.elftype	@"ET_EXEC"


//--------------------- .note.nv.tkinfo           --------------------------
	.section	.note.nv.tkinfo,"",@"SHT_NOTE"
	.sectionflags	@"SHF_NOTE_NV_TKINFO"
	.tkinfo
        /*0018*/ 	.word	0x00000002
        /*0030*/ 	.string	""
        /*0030*/ 	.string	"ptxas"
        /*0030*/ 	.string	"Cuda compilation tools, release 13.0, V13.0.88"
        /*0030*/ 	.string	"Build cuda_13.0.r13.0/compiler.36424714_0"
        /*0030*/ 	.string	"-arch sm_100 -m 64 "



//--------------------- .note.nv.cuinfo           --------------------------
	.section	.note.nv.cuinfo,"",@"SHT_NOTE"
	.sectionflags	@"SHF_NOTE_NV_CUINFO"
        /*0018*/ 	.short	0x0002
        /*001a*/ 	.short	0x0064
        /*001c*/ 	.short	0x0082
	.zero		2


//--------------------- .nv.info                  --------------------------
	.section	.nv.info,"",@"SHT_CUDA_INFO"
	.align	4


	//----- nvinfo : EIATTR_REGCOUNT
	.align		4
        /*0000*/ 	.byte	0x04, 0x2f
        /*0002*/ 	.short	(.L_1 - .L_0)
	.align		4
.L_0:
        /*0004*/ 	.word	index@(_Z4testPi)
        /*0008*/ 	.word	0x00000008


	//----- nvinfo : EIATTR_FRAME_SIZE
	.align		4
.L_1:
        /*000c*/ 	.byte	0x04, 0x11
        /*000e*/ 	.short	(.L_3 - .L_2)
	.align		4
.L_2:
        /*0010*/ 	.word	index@(_Z4testPi)
        /*0014*/ 	.word	0x00000000


	//----- nvinfo : EIATTR_MIN_STACK_SIZE
	.align		4
.L_3:
        /*0018*/ 	.byte	0x04, 0x12
        /*001a*/ 	.short	(.L_5 - .L_4)
	.align		4
.L_4:
        /*001c*/ 	.word	index@(_Z4testPi)
        /*0020*/ 	.word	0x00000000
.L_5:


//--------------------- .nv.compat                --------------------------
	.section	.nv.compat,"",@"SHT_CUDA_COMPAT_INFO"
	.align	4
        /*0000*/ 	.byte	0x02, 0x09, 0x00, 0x00, 0x02, 0x02, 0x01, 0x00, 0x02, 0x05, 0x05, 0x00, 0x03, 0x07, 0x01, 0x01
        /*0010*/ 	.byte	0x02, 0x03, 0x00, 0x00, 0x02, 0x06, 0x01, 0x00, 0x04, 0x0b, 0x08, 0x00, 0x09, 0x00, 0x00, 0x00
        /*0020*/ 	.byte	0x00, 0x00, 0x00, 0x00


//--------------------- .nv.info._Z4testPi        --------------------------
	.section	.nv.info._Z4testPi,"",@"SHT_CUDA_INFO"
	.sectionflags	@""
	.align	4


	//----- nvinfo : EIATTR_CUDA_API_VERSION
	.align		4
        /*0000*/ 	.byte	0x04, 0x37
        /*0002*/ 	.short	(.L_7 - .L_6)
.L_6:
        /*0004*/ 	.word	0x00000082


	//----- nvinfo : EIATTR_KPARAM_INFO
	.align		4
.L_7:
        /*0008*/ 	.byte	0x04, 0x17
        /*000a*/ 	.short	(.L_9 - .L_8)
.L_8:
        /*000c*/ 	.word	0x00000000
        /*0010*/ 	.short	0x0000
        /*0012*/ 	.short	0x0000
        /*0014*/ 	.byte	0x00, 0xf5, 0x21, 0x00


	//----- nvinfo : EIATTR_SPARSE_MMA_MASK
	.align		4
.L_9:
        /*0018*/ 	.byte	0x03, 0x50
        /*001a*/ 	.short	0x0000


	//----- nvinfo : EIATTR_MAXREG_COUNT
	.align		4
        /*001c*/ 	.byte	0x03, 0x1b
        /*001e*/ 	.short	0x00ff


	//----- nvinfo : EIATTR_MERCURY_ISA_VERSION
	.align		4
        /*0020*/ 	.byte	0x03, 0x5f
        /*0022*/ 	.short	0x0101


	//----- nvinfo : EIATTR_VRC_CTA_INIT_COUNT
	.align		4
        /*0024*/ 	.byte	0x02, 0x4a
	.zero		1
	.zero		1


	//----- nvinfo : EIATTR_EXIT_INSTR_OFFSETS
	.align		4
        /*0028*/ 	.byte	0x04, 0x1c
        /*002a*/ 	.short	(.L_11 - .L_10)


	//   ....[0]....
.L_10:
        /*002c*/ 	.word	0x00000090


	//----- nvinfo : EIATTR_CBANK_PARAM_SIZE
	.align		4
.L_11:
        /*0030*/ 	.byte	0x03, 0x19
        /*0032*/ 	.short	0x0008


	//----- nvinfo : EIATTR_PARAM_CBANK
	.align		4
        /*0034*/ 	.byte	0x04, 0x0a
        /*0036*/ 	.short	(.L_13 - .L_12)
	.align		4
.L_12:
        /*0038*/ 	.word	index@(.nv.constant0._Z4testPi)
        /*003c*/ 	.short	0x0380
        /*003e*/ 	.short	0x0008


	//----- nvinfo : EIATTR_SW_WAR
	.align		4
.L_13:
        /*0040*/ 	.byte	0x04, 0x36
        /*0042*/ 	.short	(.L_15 - .L_14)
.L_14:
        /*0044*/ 	.word	0x00000008
.L_15:


//--------------------- .nv.callgraph             --------------------------
	.section	.nv.callgraph,"",@"SHT_CUDA_CALLGRAPH"
	.align	4
	.sectionentsize	8
	.align		4
        /*0000*/ 	.word	0x00000000
	.align		4
        /*0004*/ 	.word	0xffffffff
	.align		4
        /*0008*/ 	.word	0x00000000
	.align		4
        /*000c*/ 	.word	0xfffffffe
	.align		4
        /*0010*/ 	.word	0x00000000
	.align		4
        /*0014*/ 	.word	0xfffffffd
	.align		4
        /*0018*/ 	.word	0x00000000
	.align		4
        /*001c*/ 	.word	0xfffffffc


//--------------------- .text._Z4testPi           --------------------------
	.section	.text._Z4testPi,"ax",@progbits
	.align	128
        .global         _Z4testPi
        .type           _Z4testPi,@function
        .size           _Z4testPi,(.L_x_1 - _Z4testPi)
        .other          _Z4testPi,@"STO_CUDA_ENTRY STV_DEFAULT"
_Z4testPi:
.text._Z4testPi:
[----:B------:R-:W-:Y:S01]  /*0000*/  LDC R1, c[0x0][0x37c] ;  /* 0x0000df00ff017b82 */ /* 0x000fe20000000800 */
[----:B------:R-:W0:Y:S01]  /*0010*/  LDCU.64 UR4, c[0x0][0x380] ;  /* 0x00007000ff0477ac */ /* 0x000e220008000a00 */
[----:B------:R-:W-:Y:S01]  /*0020*/  HFMA2 R5, -RZ, RZ, 0, 5.9604644775390625e-08 ;  /* 0x00000001ff057431 */ /* 0x000fe200000001ff */
[----:B------:R-:W1:Y:S01]  /*0030*/  LDCU.64 UR6, c[0x0][0x358] ;  /* 0x00006b00ff0677ac */ /* 0x000e620008000a00 */
[----:B0-----:R-:W-:-:S04]  /*0040*/  UIADD3 UR4, UP0, UPT, UR4, 0x8, URZ ;  /* 0x0000000804047890 */ /* 0x001fc8000ff1e0ff */
[----:B------:R-:W-:Y:S02]  /*0050*/  UIADD3.X UR5, UPT, UPT, URZ, UR5, URZ, UP0, !UPT ;  /* 0x00000005ff057290 */ /* 0x000fe400087fe4ff */
[----:B------:R-:W-:-:S04]  /*0060*/  MOV R2, UR4 ;  /* 0x0000000400027c02 */ /* 0x000fc80008000f00 */
[----:B------:R-:W-:-:S05]  /*0070*/  MOV R3, UR5 ;  /* 0x0000000500037c02 */ /* 0x000fca0008000f00 */
[----:B-1----:R-:W-:Y:S01]  /*0080*/  ATOMG.E.EXCH.STRONG.GPU PT, RZ, desc[UR6][R2.64], R5 ;  /* 0x8000000502ff79a8 */ /* 0x002fe2000c1ef106 */
[----:B------:R-:W-:Y:S05]  /*0090*/  EXIT ;  /* 0x000000000000794d */ /* 0x000fea0003800000 */
.L_x_0:
[----:B------:R-:W-:-:S00]  /*00a0*/  BRA `(.L_x_0) ;  /* 0xfffffffc00fc7947 */ /* 0x000fc0000383ffff */
[----:B------:R-:W-:-:S00]  /*00b0*/  NOP ;  /* 0x0000000000007918 */ /* 0x000fc00000000000 */
        /* <DEDUP_REMOVED lines=12> */
.L_x_1:


//--------------------- .nv.shared.reserved.0     --------------------------
	.section	.nv.shared.reserved.0,"aw",@nobits
	.weak		__nv_reservedSMEM_offset_0_alias
	.size		__nv_reservedSMEM_offset_0_alias, 0, 64
	.other		__nv_reservedSMEM_offset_0_alias,@"STO_CUDA_RESERVED_SHARED STV_DEFAULT"
__nv_reservedSMEM_offset_0_alias:
	.zero		0
	.zero		64


//--------------------- .nv.constant0._Z4testPi   --------------------------
	.section	.nv.constant0._Z4testPi,"a",@progbits
	.sectionflags	@""
	.align	4
.nv.constant0._Z4testPi:
	.zero		904


//--------------------- SYMBOLS --------------------------

	.type		.nv.reservedSmem.offset0,@object
	.size		.nv.reservedSmem.offset0,0x4
